//
// Generated by NVIDIA NVVM Compiler
//
// Compiler Build ID: CL-36424714
// Cuda compilation tools, release 13.0, V13.0.88
// Based on NVVM 20.0.0
//

.version 9.0
.target sm_100
.address_size 64

	// .globl	_Z15vectorAddKernelPKfS0_Pfi

.visible .entry _Z15vectorAddKernelPKfS0_Pfi(
	.param .u64 .ptr .align 1 _Z15vectorAddKernelPKfS0_Pfi_param_0,
	.param .u64 .ptr .align 1 _Z15vectorAddKernelPKfS0_Pfi_param_1,
	.param .u64 .ptr .align 1 _Z15vectorAddKernelPKfS0_Pfi_param_2,
	.param .u32 _Z15vectorAddKernelPKfS0_Pfi_param_3
)
{
	.reg .pred 	%p<2>;
	.reg .b32 	%r<6>;
	.reg .b32 	%f<4>;
	.reg .b64 	%rd<11>;

	ld.param.u64 	%rd1, [_Z15vectorAddKernelPKfS0_Pfi_param_0];
	ld.param.u64 	%rd2, [_Z15vectorAddKernelPKfS0_Pfi_param_1];
	ld.param.u64 	%rd3, [_Z15vectorAddKernelPKfS0_Pfi_param_2];
	ld.param.u32 	%r2, [_Z15vectorAddKernelPKfS0_Pfi_param_3];
	mov.u32 	%r3, %tid.x;
	mov.u32 	%r4, %ctaid.x;
	mov.u32 	%r5, %ntid.x;
	mad.lo.s32 	%r1, %r4, %r5, %r3;
	setp.ge.s32 	%p1, %r1, %r2;
	@%p1 bra 	$L__BB0_2;
	cvta.to.global.u64 	%rd4, %rd1;
	cvta.to.global.u64 	%rd5, %rd2;
	cvta.to.global.u64 	%rd6, %rd3;
	mul.wide.s32 	%rd7, %r1, 4;
	add.s64 	%rd8, %rd4, %rd7;
	ld.global.f32 	%f1, [%rd8];
	add.s64 	%rd9, %rd5, %rd7;
	ld.global.f32 	%f2, [%rd9];
	add.f32 	%f3, %f1, %f2;
	add.s64 	%rd10, %rd6, %rd7;
	st.global.f32 	[%rd10], %f3;
$L__BB0_2:
	ret;

}


// ===== COMPILED SASS (sm_100) =====

	.target	sm_100

	.elftype	@"ET_EXEC"


//--------------------- .note.nv.tkinfo           --------------------------
	.section	.note.nv.tkinfo,"",@"SHT_NOTE"
	.sectionflags	@"SHF_NOTE_NV_TKINFO"
	.tkinfo
        /*0018*/ 	.word	0x00000002
        /*0030*/ 	.string	""
        /*0030*/ 	.string	"ptxas"
        /*0030*/ 	.string	"Cuda compilation tools, release 13.0, V13.0.88"
        /*0030*/ 	.string	"Build cuda_13.0.r13.0/compiler.36424714_0"
        /*0030*/ 	.string	"-arch sm_100 -m 64 "



//--------------------- .note.nv.cuinfo           --------------------------
	.section	.note.nv.cuinfo,"",@"SHT_NOTE"
	.sectionflags	@"SHF_NOTE_NV_CUINFO"
        /*0018*/ 	.short	0x0002
        /*001a*/ 	.short	0x0064
        /*001c*/ 	.short	0x0082
	.zero		2


//--------------------- .nv.info                  --------------------------
	.section	.nv.info,"",@"SHT_CUDA_INFO"
	.align	4


	//----- nvinfo : EIATTR_REGCOUNT
	.align		4
        /*0000*/ 	.byte	0x04, 0x2f
        /*0002*/ 	.short	(.L_1 - .L_0)
	.align		4
.L_0:
        /*0004*/ 	.word	index@(_Z15vectorAddKernelPKfS0_Pfi)
        /*0008*/ 	.word	0x0000000c


	//----- nvinfo : EIATTR_FRAME_SIZE
	.align		4
.L_1:
        /*000c*/ 	.byte	0x04, 0x11
        /*000e*/ 	.short	(.L_3 - .L_2)
	.align		4
.L_2:
        /*0010*/ 	.word	index@(_Z15vectorAddKernelPKfS0_Pfi)
        /*0014*/ 	.word	0x00000000


	//----- nvinfo : EIATTR_MIN_STACK_SIZE
	.align		4
.L_3:
        /*0018*/ 	.byte	0x04, 0x12
        /*001a*/ 	.short	(.L_5 - .L_4)
	.align		4
.L_4:
        /*001c*/ 	.word	index@(_Z15vectorAddKernelPKfS0_Pfi)
        /*0020*/ 	.word	0x00000000
.L_5:


//--------------------- .nv.compat                --------------------------
	.section	.nv.compat,"",@"SHT_CUDA_COMPAT_INFO"
	.align	4
        /*0000*/ 	.byte	0x02, 0x09, 0x00, 0x00, 0x02, 0x02, 0x01, 0x00, 0x02, 0x05, 0x05, 0x00, 0x03, 0x07, 0x01, 0x01
        /*0010*/ 	.byte	0x02, 0x03, 0x00, 0x00, 0x02, 0x06, 0x01, 0x00, 0x04, 0x0b, 0x08, 0x00, 0x09, 0x00, 0x00, 0x00
        /*0020*/ 	.byte	0x00, 0x00, 0x00, 0x00


//--------------------- .nv.info._Z15vectorAddKernelPKfS0_Pfi --------------------------
	.section	.nv.info._Z15vectorAddKernelPKfS0_Pfi,"",@"SHT_CUDA_INFO"
	.sectionflags	@""
	.align	4


	//----- nvinfo : EIATTR_CUDA_API_VERSION
	.align		4
        /*0000*/ 	.byte	0x04, 0x37
        /*0002*/ 	.short	(.L_7 - .L_6)
.L_6:
        /*0004*/ 	.word	0x00000082


	//----- nvinfo : EIATTR_KPARAM_INFO
	.align		4
.L_7:
        /*0008*/ 	.byte	0x04, 0x17
        /*000a*/ 	.short	(.L_9 - .L_8)
.L_8:
        /*000c*/ 	.word	0x00000000
        /*0010*/ 	.short	0x0003
        /*0012*/ 	.short	0x0018
        /*0014*/ 	.byte	0x00, 0xf0, 0x11, 0x00


	//----- nvinfo : EIATTR_KPARAM_INFO
	.align		4
.L_9:
        /*0018*/ 	.byte	0x04, 0x17
        /*001a*/ 	.short	(.L_11 - .L_10)
.L_10:
        /*001c*/ 	.word	0x00000000
        /*0020*/ 	.short	0x0002
        /*0022*/ 	.short	0x0010
        /*0024*/ 	.byte	0x00, 0xf5, 0x21, 0x00


	//----- nvinfo : EIATTR_KPARAM_INFO
	.align		4
.L_11:
        /*0028*/ 	.byte	0x04, 0x17
        /*002a*/ 	.short	(.L_13 - .L_12)
.L_12:
        /*002c*/ 	.word	0x00000000
        /*0030*/ 	.short	0x0001
        /*0032*/ 	.short	0x0008
        /*0034*/ 	.byte	0x00, 0xf5, 0x21, 0x00


	//----- nvinfo : EIATTR_KPARAM_INFO
	.align		4
.L_13:
        /*0038*/ 	.byte	0x04, 0x17
        /*003a*/ 	.short	(.L_15 - .L_14)
.L_14:
        /*003c*/ 	.word	0x00000000
        /*0040*/ 	.short	0x0000
        /*0042*/ 	.short	0x0000
        /*0044*/ 	.byte	0x00, 0xf5, 0x21, 0x00


	//----- nvinfo : EIATTR_SPARSE_MMA_MASK
	.align		4
.L_15:
        /*0048*/ 	.byte	0x03, 0x50
        /*004a*/ 	.short	0x0000


	//----- nvinfo : EIATTR_MAXREG_COUNT
	.align		4
        /*004c*/ 	.byte	0x03, 0x1b
        /*004e*/ 	.short	0x00ff


	//----- nvinfo : EIATTR_MERCURY_ISA_VERSION
	.align		4
        /*0050*/ 	.byte	0x03, 0x5f
        /*0052*/ 	.short	0x0101


	//----- nvinfo : EIATTR_VRC_CTA_INIT_COUNT
	.align		4
        /*0054*/ 	.byte	0x02, 0x4a
	.zero		1
	.zero		1


	//----- nvinfo : EIATTR_EXIT_INSTR_OFFSETS
	.align		4
        /*0058*/ 	.byte	0x04, 0x1c
        /*005a*/ 	.short	(.L_17 - .L_16)


	//   ....[0]....
.L_16:
        /*005c*/ 	.word	0x00000070


	//   ....[1]....
        /*0060*/ 	.word	0x00000130


	//----- nvinfo : EIATTR_CBANK_PARAM_SIZE
	.align		4
.L_17:
        /*0064*/ 	.byte	0x03, 0x19
        /*0066*/ 	.short	0x001c


	//----- nvinfo : EIATTR_PARAM_CBANK
	.align		4
        /*0068*/ 	.byte	0x04, 0x0a
        /*006a*/ 	.short	(.L_19 - .L_18)
	.align		4
.L_18:
        /*006c*/ 	.word	index@(.nv.constant0._Z15vectorAddKernelPKfS0_Pfi)
        /*0070*/ 	.short	0x0380
        /*0072*/ 	.short	0x001c


	//----- nvinfo : EIATTR_SW_WAR
	.align		4
.L_19:
        /*0074*/ 	.byte	0x04, 0x36
        /*0076*/ 	.short	(.L_21 - .L_20)
.L_20:
        /*0078*/ 	.word	0x00000008
.L_21:


//--------------------- .nv.callgraph             --------------------------
	.section	.nv.callgraph,"",@"SHT_CUDA_CALLGRAPH"
	.align	4
	.sectionentsize	8
	.align		4
        /*0000*/ 	.word	0x00000000
	.align		4
        /*0004*/ 	.word	0xffffffff
	.align		4
        /*0008*/ 	.word	0x00000000
	.align		4
        /*000c*/ 	.word	0xfffffffe
	.align		4
        /*0010*/ 	.word	0x00000000
	.align		4
        /*0014*/ 	.word	0xfffffffd
	.align		4
        /*0018*/ 	.word	0x00000000
	.align		4
        /*001c*/ 	.word	0xfffffffc


//--------------------- .text._Z15vectorAddKernelPKfS0_Pfi --------------------------
	.section	.text._Z15vectorAddKernelPKfS0_Pfi,"ax",@progbits
	.align	128
        .global         _Z15vectorAddKernelPKfS0_Pfi
        .type           _Z15vectorAddKernelPKfS0_Pfi,@function
        .size           _Z15vectorAddKernelPKfS0_Pfi,(.L_x_1 - _Z15vectorAddKernelPKfS0_Pfi)
        .other          _Z15vectorAddKernelPKfS0_Pfi,@"STO_CUDA_ENTRY STV_DEFAULT"
_Z15vectorAddKernelPKfS0_Pfi:
.text._Z15vectorAddKernelPKfS0_Pfi:
[----:B------:R-:W-:Y:S01]  /*0000*/  LDC R1, c[0x0][0x37c] ;  /* 0x0000df00ff017b82 */ /* 0x000fe20000000800 */
[----:B------:R-:W0:Y:S07]  /*0010*/  S2R R9, SR_TID.X ;  /* 0x0000000000097919 */ /* 0x000e2e0000002100 */
[----:B------:R-:W0:Y:S01]  /*0020*/  S2UR UR4, SR_CTAID.X ;  /* 0x00000000000479c3 */ /* 0x000e220000002500 */
[----:B------:R-:W1:Y:S07]  /*0030*/  LDCU UR5, c[0x0][0x398] ;  /* 0x00007300ff0577ac */ /* 0x000e6e0008000800 */
[----:B------:R-:W0:Y:S02]  /*0040*/  LDC R0, c[0x0][0x360] ;  /* 0x0000d800ff007b82 */ /* 0x000e240000000800 */
[----:B0-----:R-:W-:-:S05]  /*0050*/  IMAD R9, R0, UR4, R9 ;  /* 0x0000000400097c24 */ /* 0x001fca000f8e0209 */
[----:B-1----:R-:W-:-:S13]  /*0060*/  ISETP.GE.AND P0, PT, R9, UR5, PT ;  /* 0x0000000509007c0c */ /* 0x002fda000bf06270 */
[----:B------:R-:W-:Y:S05]  /*0070*/  @P0 EXIT ;  /* 0x000000000000094d */ /* 0x000fea0003800000 */
[----:B------:R-:W0:Y:S01]  /*0080*/  LDC.64 R2, c[0x0][0x380] ;  /* 0x0000e000ff027b82 */ /* 0x000e220000000a00 */
[----:B------:R-:W1:Y:S07]  /*0090*/  LDCU.64 UR4, c[0x0][0x358] ;  /* 0x00006b00ff0477ac */ /* 0x000e6e0008000a00 */
[----:B------:R-:W2:Y:S08]  /*00a0*/  LDC.64 R4, c[0x0][0x388] ;  /* 0x0000e200ff047b82 */ /* 0x000eb00000000a00 */
[----:B------:R-:W3:Y:S01]  /*00b0*/  LDC.64 R6, c[0x0][0x390] ;  /* 0x0000e400ff067b82 */ /* 0x000ee20000000a00 */
[----:B0-----:R-:W-:-:S06]  /*00c0*/  IMAD.WIDE R2, R9, 0x4, R2 ;  /* 0x0000000409027825 */ /* 0x001fcc00078e0202 */
[----:B-1----:R-:W4:Y:S01]  /*00d0*/  LDG.E R2, desc[UR4][R2.64] ;  /* 0x0000000402027981 */ /* 0x002f22000c1e1900 */
[----:B--2---:R-:W-:-:S06]  /*00e0*/  IMAD.WIDE R4, R9, 0x4, R4 ;  /* 0x0000000409047825 */ /* 0x004fcc00078e0204 */
[----:B------:R-:W4:Y:S01]  /*00f0*/  LDG.E R5, desc[UR4][R4.64] ;  /* 0x0000000404057981 */ /* 0x000f22000c1e1900 */
[----:B---3--:R-:W-:-:S04]  /*0100*/  IMAD.WIDE R6, R9, 0x4, R6 ;  /* 0x0000000409067825 */ /* 0x008fc800078e0206 */
[----:B----4-:R-:W-:-:S05]  /*0110*/  FADD R9, R2, R5 ;  /* 0x0000000502097221 */ /* 0x010fca0000000000 */
[----:B------:R-:W-:Y:S01]  /*0120*/  STG.E desc[UR4][R6.64], R9 ;  /* 0x0000000906007986 */ /* 0x000fe2000c101904 */
[----:B------:R-:W-:Y:S05]  /*0130*/  EXIT ;  /* 0x000000000000794d */ /* 0x000fea0003800000 */
.L_x_0:
[----:B------:R-:W-:-:S00]  /*0140*/  BRA `(.L_x_0) ;  /* 0xfffffffc00fc7947 */ /* 0x000fc0000383ffff */
[----:B------:R-:W-:-:S00]  /*0150*/  NOP ;  /* 0x0000000000007918 */ /* 0x000fc00000000000 */
        /* <DEDUP_REMOVED lines=10> */
.L_x_1:


//--------------------- .nv.shared.reserved.0     --------------------------
	.section	.nv.shared.reserved.0,"aw",@nobits
	.weak		__nv_reservedSMEM_offset_0_alias
	.size		__nv_reservedSMEM_offset_0_alias, 0, 64
	.other		__nv_reservedSMEM_offset_0_alias,@"STO_CUDA_RESERVED_SHARED STV_DEFAULT"
__nv_reservedSMEM_offset_0_alias:
	.zero		0
	.zero		64


//--------------------- .nv.constant0._Z15vectorAddKernelPKfS0_Pfi --------------------------
	.section	.nv.constant0._Z15vectorAddKernelPKfS0_Pfi,"a",@progbits
	.sectionflags	@""
	.align	4
.nv.constant0._Z15vectorAddKernelPKfS0_Pfi:
	.zero		924


//--------------------- SYMBOLS --------------------------

	.type		.nv.reservedSmem.offset0,@object
	.size		.nv.reservedSmem.offset0,0x4
